	.headerflags	@"EF_CUDA_TEXMODE_UNIFIED EF_CUDA_64BIT_ADDRESS EF_CUDA_ACCELERATORS EF_CUDA_SM90 EF_CUDA_VIRTUAL_SM(EF_CUDA_SM90)"
	.elftype	@"ET_EXEC"


//--------------------- .nv.info                  --------------------------
	.section	.nv.info,"",@"SHT_CUDA_INFO"
	.align	4


	//----- nvinfo : EIATTR_REGCOUNT
	.align		4
        /*0000*/ 	.byte	0x04, 0x2f
        /*0002*/ 	.short	(.L_3 - .L_2)
	.align		4
.L_2:
        /*0004*/ 	.word	index@(triton_poi_fused__native_batch_norm_legit_no_training_add_native_batch_norm_backward_relu_23)
        /*0008*/ 	.word	0x00000020


	//----- nvinfo : EIATTR_MIN_STACK_SIZE
	.align		4
.L_3:
        /*000c*/ 	.byte	0x04, 0x12
        /*000e*/ 	.short	(.L_5 - .L_4)
	.align		4
.L_4:
        /*0010*/ 	.word	index@(triton_poi_fused__native_batch_norm_legit_no_training_add_native_batch_norm_backward_relu_23)
        /*0014*/ 	.word	0x00000000


	//----- nvinfo : EIATTR_FRAME_SIZE
	.align		4
.L_5:
        /*0018*/ 	.byte	0x04, 0x11
        /*001a*/ 	.short	(.L_7 - .L_6)
	.align		4
.L_6:
        /*001c*/ 	.word	index@(triton_poi_fused__native_batch_norm_legit_no_training_add_native_batch_norm_backward_relu_23)
        /*0020*/ 	.word	0x00000000


	//----- nvinfo : EIATTR_MIN_STACK_SIZE
	.align		4
.L_7:
        /*0024*/ 	.byte	0x04, 0x12
        /*0026*/ 	.short	(.L_9 - .L_8)
	.align		4
.L_8:
        /*0028*/ 	.word	index@(triton_poi_fused__native_batch_norm_legit_no_training_add_native_batch_norm_backward_relu_23)
        /*002c*/ 	.word	0x00000000
.L_9:


//--------------------- .nv.info.triton_poi_fused__native_batch_norm_legit_no_training_add_native_batch_norm_backward_relu_23 --------------------------
	.section	.nv.info.triton_poi_fused__native_batch_norm_legit_no_training_add_native_batch_norm_backward_relu_23,"",@"SHT_CUDA_INFO"
	.sectionflags	@""
	.align	4


	//----- nvinfo : EIATTR_CUDA_API_VERSION
	.align		4
        /*0000*/ 	.byte	0x04, 0x37
        /*0002*/ 	.short	(.L_11 - .L_10)
.L_10:
        /*0004*/ 	.word	0x0000007c


	//----- nvinfo : EIATTR_KPARAM_INFO
	.align		4
.L_11:
        /*0008*/ 	.byte	0x04, 0x17
        /*000a*/ 	.short	(.L_13 - .L_12)
.L_12:
        /*000c*/ 	.word	0x00000000
        /*0010*/ 	.short	0x0008
        /*0012*/ 	.short	0x0040
        /*0014*/ 	.byte	0x00, 0xf0, 0x11, 0x00


	//----- nvinfo : EIATTR_KPARAM_INFO
	.align		4
.L_13:
        /*0018*/ 	.byte	0x04, 0x17
        /*001a*/ 	.short	(.L_15 - .L_14)
.L_14:
        /*001c*/ 	.word	0x00000000
        /*0020*/ 	.short	0x0007
        /*0022*/ 	.short	0x0038
        /*0024*/ 	.byte	0x00, 0xf4, 0x21, 0x00


	//----- nvinfo : EIATTR_KPARAM_INFO
	.align		4
.L_15:
        /*0028*/ 	.byte	0x04, 0x17
        /*002a*/ 	.short	(.L_17 - .L_16)
.L_16:
        /*002c*/ 	.word	0x00000000
        /*0030*/ 	.short	0x0006
        /*0032*/ 	.short	0x0030
        /*0034*/ 	.byte	0x00, 0xf4, 0x21, 0x00


	//----- nvinfo : EIATTR_KPARAM_INFO
	.align		4
.L_17:
        /*0038*/ 	.byte	0x04, 0x17
        /*003a*/ 	.short	(.L_19 - .L_18)
.L_18:
        /*003c*/ 	.word	0x00000000
        /*0040*/ 	.short	0x0005
        /*0042*/ 	.short	0x0028
        /*0044*/ 	.byte	0x00, 0xf4, 0x21, 0x00


	//----- nvinfo : EIATTR_KPARAM_INFO
	.align		4
.L_19:
        /*0048*/ 	.byte	0x04, 0x17
        /*004a*/ 	.short	(.L_21 - .L_20)
.L_20:
        /*004c*/ 	.word	0x00000000
        /*0050*/ 	.short	0x0004
        /*0052*/ 	.short	0x0020
        /*0054*/ 	.byte	0x00, 0xf4, 0x21, 0x00


	//----- nvinfo : EIATTR_KPARAM_INFO
	.align		4
.L_21:
        /*0058*/ 	.byte	0x04, 0x17
        /*005a*/ 	.short	(.L_23 - .L_22)
.L_22:
        /*005c*/ 	.word	0x00000000
        /*0060*/ 	.short	0x0003
        /*0062*/ 	.short	0x0018
        /*0064*/ 	.byte	0x00, 0xf4, 0x21, 0x00


	//----- nvinfo : EIATTR_KPARAM_INFO
	.align		4
.L_23:
        /*0068*/ 	.byte	0x04, 0x17
        /*006a*/ 	.short	(.L_25 - .L_24)
.L_24:
        /*006c*/ 	.word	0x00000000
        /*0070*/ 	.short	0x0002
        /*0072*/ 	.short	0x0010
        /*0074*/ 	.byte	0x00, 0xf4, 0x21, 0x00


	//----- nvinfo : EIATTR_KPARAM_INFO
	.align		4
.L_25:
        /*0078*/ 	.byte	0x04, 0x17
        /*007a*/ 	.short	(.L_27 - .L_26)
.L_26:
        /*007c*/ 	.word	0x00000000
        /*0080*/ 	.short	0x0001
        /*0082*/ 	.short	0x0008
        /*0084*/ 	.byte	0x00, 0xf4, 0x21, 0x00


	//----- nvinfo : EIATTR_KPARAM_INFO
	.align		4
.L_27:
        /*0088*/ 	.byte	0x04, 0x17
        /*008a*/ 	.short	(.L_29 - .L_28)
.L_28:
        /*008c*/ 	.word	0x00000000
        /*0090*/ 	.short	0x0000
        /*0092*/ 	.short	0x0000
        /*0094*/ 	.byte	0x00, 0xf4, 0x21, 0x00


	//----- nvinfo : EIATTR_SPARSE_MMA_MASK
	.align		4
.L_29:
        /*0098*/ 	.byte	0x03, 0x50
        /*009a*/ 	.short	0x0000


	//----- nvinfo : EIATTR_MAXREG_COUNT
	.align		4
        /*009c*/ 	.byte	0x03, 0x1b
        /*009e*/ 	.short	0x00ff


	//----- nvinfo : EIATTR_EXIT_INSTR_OFFSETS
	.align		4
        /*00a0*/ 	.byte	0x04, 0x1c
        /*00a2*/ 	.short	(.L_31 - .L_30)


	//   ....[0]....
.L_30:
        /*00a4*/ 	.word	0x00000810


	//----- nvinfo : EIATTR_REQNTID
	.align		4
.L_31:
        /*00a8*/ 	.byte	0x04, 0x10
        /*00aa*/ 	.short	(.L_33 - .L_32)
.L_32:
        /*00ac*/ 	.word	0x00000080
        /*00b0*/ 	.word	0x00000001
        /*00b4*/ 	.word	0x00000001


	//----- nvinfo : EIATTR_CBANK_PARAM_SIZE
	.align		4
.L_33:
        /*00b8*/ 	.byte	0x03, 0x19
        /*00ba*/ 	.short	0x0044


	//----- nvinfo : EIATTR_PARAM_CBANK
	.align		4
        /*00bc*/ 	.byte	0x04, 0x0a
        /*00be*/ 	.short	(.L_35 - .L_34)
	.align		4
.L_34:
        /*00c0*/ 	.word	index@(.nv.constant0.triton_poi_fused__native_batch_norm_legit_no_training_add_native_batch_norm_backward_relu_23)
        /*00c4*/ 	.short	0x0210
        /*00c6*/ 	.short	0x0044


	//----- nvinfo : EIATTR_SW_WAR
	.align		4
.L_35:
        /*00c8*/ 	.byte	0x04, 0x36
        /*00ca*/ 	.short	(.L_37 - .L_36)
.L_36:
        /*00cc*/ 	.word	0x00000008
.L_37:


//--------------------- .nv.callgraph             --------------------------
	.section	.nv.callgraph,"",@"SHT_CUDA_CALLGRAPH"
	.align	4
	.sectionentsize	8
	.align		4
        /*0000*/ 	.word	0x00000000
	.align		4
        /*0004*/ 	.word	0xffffffff
	.align		4
        /*0008*/ 	.word	0x00000000
	.align		4
        /*000c*/ 	.word	0xfffffffe
	.align		4
        /*0010*/ 	.word	0x00000000
	.align		4
        /*0014*/ 	.word	0xfffffffd
	.align		4
        /*0018*/ 	.word	0x00000000
	.align		4
        /*001c*/ 	.word	0xfffffffc


//--------------------- .nv.constant4             --------------------------
	.section	.nv.constant4,"a",@progbits
	.align	8
	.align		8
.nv.constant4:
        /*0000*/ 	.dword	_$_str
	.align		8
        /*0008*/ 	.dword	_$_str_$_2


//--------------------- .text.triton_poi_fused__native_batch_norm_legit_no_training_add_native_batch_norm_backward_relu_23 --------------------------
	.section	.text.triton_poi_fused__native_batch_norm_legit_no_training_add_native_batch_norm_backward_relu_23,"ax",@progbits
	.align	128
        .global         triton_poi_fused__native_batch_norm_legit_no_training_add_native_batch_norm_backward_relu_23
        .type           triton_poi_fused__native_batch_norm_legit_no_training_add_native_batch_norm_backward_relu_23,@function
        .size           triton_poi_fused__native_batch_norm_legit_no_training_add_native_batch_norm_backward_relu_23,(.L_x_1 - triton_poi_fused__native_batch_norm_legit_no_training_add_native_batch_norm_backward_relu_23)
        .other          triton_poi_fused__native_batch_norm_legit_no_training_add_native_batch_norm_backward_relu_23,@"STO_CUDA_ENTRY STV_DEFAULT"
triton_poi_fused__native_batch_norm_legit_no_training_add_native_batch_norm_backward_relu_23:
.text.triton_poi_fused__native_batch_norm_legit_no_training_add_native_batch_norm_backward_relu_23:
[----:B------:R-:W-:Y:S01]  /*0000*/  LDC R1, c[0x0][0x28] ;  /* 0x00000a00ff017b82 */ /* 0x000fe20000000800 */
[----:B------:R-:W1:Y:S07]  /*0010*/  S2R R0, SR_TID.X ;  /* 0x0000000000007919 */ /* 0x000e6e0000002100 */
[----:B------:R-:W2:Y:S01]  /*0020*/  LDC.64 R4, c[0x0][0x228] ;  /* 0x00008a00ff047b82 */ /* 0x000ea20000000a00 */
[----:B------:R-:W-:Y:S01]  /*0030*/  ULDC.64 UR4, c[0x0][0x208] ;  /* 0x0000820000047ab9 */ /* 0x000fe20000000a00 */
[----:B------:R-:W3:Y:S06]  /*0040*/  S2R R7, SR_CTAID.X ;  /* 0x0000000000077919 */ /* 0x000eec0000002500 */
[----:B------:R-:W4:Y:S08]  /*0050*/  LDC.64 R8, c[0x0][0x210] ;  /* 0x00008400ff087b82 */ /* 0x000f300000000a00 */
[----:B------:R-:W5:Y:S01]  /*0060*/  LDC.64 R10, c[0x0][0x218] ;  /* 0x00008600ff0a7b82 */ /* 0x000f620000000a00 */
[----:B------:R-:W-:-:S07]  /*0070*/  HFMA2.MMA R15, -RZ, RZ, 1.625, 0 ;  /* 0x3e800000ff0f7435 */ /* 0x000fce00000001ff */
[----:B------:R-:W4:Y:S01]  /*0080*/  LDC.64 R12, c[0x0][0x220] ;  /* 0x00008800ff0c7b82 */ /* 0x000f220000000a00 */
[----:B-1----:R-:W-:Y:S02]  /*0090*/  SHF.L.U32 R0, R0, 0x2, RZ ;  /* 0x0000000200007819 */ /* 0x002fe400000006ff */
[----:B---3--:R-:W-:Y:S02]  /*00a0*/  SHF.R.S32.HI R3, RZ, 0x15, R7 ;  /* 0x00000015ff037819 */ /* 0x008fe40000011407 */
[----:B------:R-:W-:Y:S02]  /*00b0*/  LOP3.LUT R0, R0, 0x1fc, RZ, 0xc0, !PT ;  /* 0x000001fc00007812 */ /* 0x000fe400078ec0ff */
[----:B------:R-:W-:Y:S02]  /*00c0*/  SGXT R3, R3, 0x1 ;  /* 0x000000010303781a */ /* 0x000fe40000000200 */
[----:B------:R-:W-:-:S04]  /*00d0*/  LEA R2, R7, R0, 0xa ;  /* 0x0000000007027211 */ /* 0x000fc800078e50ff */
[----:B------:R-:W-:-:S04]  /*00e0*/  LEA.HI R3, R3, R2, RZ, 0x8 ;  /* 0x0000000203037211 */ /* 0x000fc800078f40ff */
[----:B------:R-:W-:-:S04]  /*00f0*/  LOP3.LUT R3, R3, 0xffffff00, RZ, 0xc0, !PT ;  /* 0xffffff0003037812 */ /* 0x000fc800078ec0ff */
[----:B------:R-:W-:-:S05]  /*0100*/  IADD3 R29, R2, -R3, RZ ;  /* 0x80000003021d7210 */ /* 0x000fca0007ffe0ff */
[----:B--2---:R-:W-:-:S06]  /*0110*/  IMAD.WIDE R4, R29, 0x4, R4 ;  /* 0x000000041d047825 */ /* 0x004fcc00078e0204 */
[----:B------:R-:W2:Y:S01]  /*0120*/  LDG.E.EL.128 R4, desc[UR4][R4.64] ;  /* 0x0000000404047981 */ /* 0x000ea2000c2e1d00 */
[----:B0---4-:R-:W-:-:S04]  /*0130*/  IMAD.WIDE R12, R29, 0x4, R12 ;  /* 0x000000041d0c7825 */ /* 0x011fc800078e020c */
[----:B--2---:R-:W-:Y:S01]  /*0140*/  FADD R0, R4, 9.9999997473787516356e-06 ;  /* 0x3727c5ac04007421 */ /* 0x004fe20000000000 */
[----:B------:R-:W-:Y:S01]  /*0150*/  FADD R3, R5, 9.9999997473787516356e-06 ;  /* 0x3727c5ac05037421 */ /* 0x000fe20000000000 */
[----:B------:R-:W-:Y:S01]  /*0160*/  FADD R6, R6, 9.9999997473787516356e-06 ;  /* 0x3727c5ac06067421 */ /* 0x000fe20000000000 */
[----:B------:R-:W-:Y:S01]  /*0170*/  FADD R7, R7, 9.9999997473787516356e-06 ;  /* 0x3727c5ac07077421 */ /* 0x000fe20000000000 */
[C---:B------:R-:W-:Y:S02]  /*0180*/  IMAD.WIDE R4, R2.reuse, 0x4, R8 ;  /* 0x0000000402047825 */ /* 0x040fe400078e0208 */
[----:B------:R-:W0:Y:S02]  /*0190*/  MUFU.SQRT R0, R0 ;  /* 0x0000000000007308 */ /* 0x000e240000002000 */
[----:B-----5:R-:W-:Y:S01]  /*01a0*/  IMAD.WIDE R8, R2, 0x4, R10 ;  /* 0x0000000402087825 */ /* 0x020fe200078e020a */
[----:B------:R-:W2:Y:S04]  /*01b0*/  LDG.E.128 R20, desc[UR4][R4.64] ;  /* 0x0000000404147981 */ /* 0x000ea8000c1e1d00 */
[----:B------:R-:W2:Y:S01]  /*01c0*/  LDG.E.128 R16, desc[UR4][R8.64] ;  /* 0x0000000408107981 */ /* 0x000ea2000c1e1d00 */
[----:B------:R-:W1:Y:S01]  /*01d0*/  MUFU.SQRT R3, R3 ;  /* 0x0000000300037308 */ /* 0x000e620000002000 */
[----:B0-----:R-:W-:-:S07]  /*01e0*/  FSETP.GT.AND P6, PT, R0, 8.50705917302346158658e+37, PT ;  /* 0x7e8000000000780b */ /* 0x001fce0003fc4000 */
[----:B------:R0:W3:Y:S01]  /*01f0*/  MUFU.SQRT R24, R7 ;  /* 0x0000000700187308 */ /* 0x0000e20000002000 */
[----:B------:R-:W-:Y:S02]  /*0200*/  FSETP.GEU.AND P3, PT, R0, 1.175494350822287508e-38, PT ;  /* 0x008000000000780b */ /* 0x000fe40003f6e000 */
[----:B-1----:R-:W-:-:S05]  /*0210*/  FSETP.GT.AND P5, PT, R3, 8.50705917302346158658e+37, PT ;  /* 0x7e8000000300780b */ /* 0x002fca0003fa4000 */
[----:B------:R-:W1:Y:S01]  /*0220*/  MUFU.SQRT R6, R6 ;  /* 0x0000000600067308 */ /* 0x000e620000002000 */
[----:B------:R-:W-:Y:S02]  /*0230*/  FSETP.GEU.AND P2, PT, R3, 1.175494350822287508e-38, PT ;  /* 0x008000000300780b */ /* 0x000fe40003f4e000 */
[----:B0-----:R-:W-:Y:S01]  /*0240*/  FSEL R7, R15, 1, P6 ;  /* 0x3f8000000f077808 */ /* 0x001fe20003000000 */
[----:B------:R-:W-:Y:S01]  /*0250*/  @P6 FMUL R0, R0, 0.25 ;  /* 0x3e80000000006820 */ /* 0x000fe20000400000 */
[----:B---3--:R-:W-:-:S03]  /*0260*/  FSETP.GT.AND P0, PT, R24, 8.50705917302346158658e+37, PT ;  /* 0x7e8000001800780b */ /* 0x008fc60003f04000 */
[----:B------:R-:W-:Y:S01]  /*0270*/  @!P3 FMUL R0, R0, 16777216 ;  /* 0x4b8000000000b820 */ /* 0x000fe20000400000 */
[----:B------:R-:W-:Y:S01]  /*0280*/  FSETP.GEU.AND P6, PT, R24, 1.175494350822287508e-38, PT ;  /* 0x008000001800780b */ /* 0x000fe20003fce000 */
[----:B------:R-:W-:-:S04]  /*0290*/  @P5 FMUL R3, R3, 0.25 ;  /* 0x3e80000003035820 */ /* 0x000fc80000400000 */
[----:B------:R-:W0:Y:S01]  /*02a0*/  MUFU.RCP R0, R0 ;  /* 0x0000000000007308 */ /* 0x000e220000001000 */
[C---:B-1----:R-:W-:Y:S02]  /*02b0*/  FSETP.GT.AND P4, PT, R6.reuse, 8.50705917302346158658e+37, PT ;  /* 0x7e8000000600780b */ /* 0x042fe40003f84000 */
[----:B------:R-:W-:Y:S01]  /*02c0*/  FSETP.GEU.AND P1, PT, R6, 1.175494350822287508e-38, PT ;  /* 0x008000000600780b */ /* 0x000fe20003f2e000 */
[----:B------:R-:W-:Y:S01]  /*02d0*/  @!P2 FMUL R3, R3, 16777216 ;  /* 0x4b8000000303a820 */ /* 0x000fe20000400000 */
[----:B------:R-:W-:-:S03]  /*02e0*/  @P0 FMUL R24, R24, 0.25 ;  /* 0x3e80000018180820 */ /* 0x000fc60000400000 */
[----:B------:R0:W1:Y:S01]  /*02f0*/  MUFU.RCP R10, R3 ;  /* 0x00000003000a7308 */ /* 0x0000620000001000 */
[----:B------:R-:W-:-:S05]  /*0300*/  @!P6 FMUL R24, R24, 16777216 ;  /* 0x4b8000001818e820 */ /* 0x000fca0000400000 */
[----:B------:R-:W-:-:S04]  /*0310*/  @P4 FMUL R6, R6, 0.25 ;  /* 0x3e80000006064820 */ /* 0x000fc80000400000 */
[----:B------:R-:W-:Y:S01]  /*0320*/  @!P1 FMUL R6, R6, 16777216 ;  /* 0x4b80000006069820 */ /* 0x000fe20000400000 */
[----:B------:R-:W3:Y:S01]  /*0330*/  MUFU.RCP R24, R24 ;  /* 0x0000001800187308 */ /* 0x000ee20000001000 */
[C---:B------:R-:W-:Y:S02]  /*0340*/  FSEL R11, R15.reuse, 1, P5 ;  /* 0x3f8000000f0b7808 */ /* 0x040fe40002800000 */
[----:B------:R-:W-:-:S05]  /*0350*/  FSEL R14, R15, 1, P4 ;  /* 0x3f8000000f0e7808 */ /* 0x000fca0002000000 */
[----:B------:R4:W5:Y:S01]  /*0360*/  MUFU.RCP R25, R6 ;  /* 0x0000000600197308 */ /* 0x0009620000001000 */
[----:B------:R-:W-:Y:S01]  /*0370*/  FSEL R15, R15, 1, P0 ;  /* 0x3f8000000f0f7808 */ /* 0x000fe20000000000 */
[----:B------:R-:W-:Y:S01]  /*0380*/  @!P3 FMUL R7, R7, 16777216 ;  /* 0x4b8000000707b820 */ /* 0x000fe20000400000 */
[----:B------:R-:W-:Y:S01]  /*0390*/  @!P2 FMUL R11, R11, 16777216 ;  /* 0x4b8000000b0ba820 */ /* 0x000fe20000400000 */
[----:B------:R-:W-:Y:S02]  /*03a0*/  @!P1 FMUL R14, R14, 16777216 ;  /* 0x4b8000000e0e9820 */ /* 0x000fe40000400000 */
[----:B0-----:R-:W-:Y:S01]  /*03b0*/  FMUL R3, R0, R7 ;  /* 0x0000000700037220 */ /* 0x001fe20000400000 */
[----:B------:R-:W-:Y:S01]  /*03c0*/  @!P6 FMUL R15, R15, 16777216 ;  /* 0x4b8000000f0fe820 */ /* 0x000fe20000400000 */
[----:B-1----:R-:W-:Y:S01]  /*03d0*/  FMUL R0, R10, R11 ;  /* 0x0000000b0a007220 */ /* 0x002fe20000400000 */
[----:B----4-:R-:W4:Y:S04]  /*03e0*/  LDG.E.128 R4, desc[UR4][R4.64+0x800] ;  /* 0x0008000404047981 */ /* 0x010f28000c1e1d00 */
[----:B------:R-:W4:Y:S01]  /*03f0*/  LDG.E.128 R8, desc[UR4][R8.64+0x800] ;  /* 0x0008000408087981 */ /* 0x000f22000c1e1d00 */
[----:B---3--:R-:W-:Y:S01]  /*0400*/  FMUL R24, R24, R15 ;  /* 0x0000000f18187220 */ /* 0x008fe20000400000 */
[----:B-----5:R-:W-:-:S02]  /*0410*/  FMUL R25, R25, R14 ;  /* 0x0000000e19197220 */ /* 0x020fc40000400000 */
[----:B------:R-:W3:Y:S01]  /*0420*/  LDG.E.EL.128 R12, desc[UR4][R12.64] ;  /* 0x000000040c0c7981 */ /* 0x000ee2000c2e1d00 */
[----:B--2---:R-:W-:Y:S01]  /*0430*/  FADD R26, R21, R17 ;  /* 0x00000011151a7221 */ /* 0x004fe20000000000 */
[----:B------:R-:W-:Y:S02]  /*0440*/  FADD R27, R20, R16 ;  /* 0x00000010141b7221 */ /* 0x000fe40000000000 */
[----:B------:R-:W0:Y:S08]  /*0450*/  LDC.64 R16, c[0x0][0x230] ;  /* 0x00008c00ff107b82 */ /* 0x000e300000000a00 */
[----:B------:R-:W1:Y:S01]  /*0460*/  LDC.64 R20, c[0x0][0x238] ;  /* 0x00008e00ff147b82 */ /* 0x000e620000000a00 */
[----:B------:R-:W-:Y:S01]  /*0470*/  FADD R28, R23, R19 ;  /* 0x00000013171c7221 */ /* 0x000fe20000000000 */
[----:B------:R-:W-:Y:S01]  /*0480*/  FADD R19, R22, R18 ;  /* 0x0000001216137221 */ /* 0x000fe20000000000 */
[----:B0-----:R-:W-:-:S04]  /*0490*/  IMAD.WIDE R16, R29, 0x4, R16 ;  /* 0x000000041d107825 */ /* 0x001fc800078e0210 */
[----:B-1----:R-:W-:-:S04]  /*04a0*/  IMAD.WIDE R20, R29, 0x4, R20 ;  /* 0x000000041d147825 */ /* 0x002fc800078e0214 */
[----:B----4-:R-:W-:Y:S01]  /*04b0*/  FADD R23, R6, R10 ;  /* 0x0000000a06177221 */ /* 0x010fe20000000000 */
[----:B---3--:R-:W-:-:S03]  /*04c0*/  FADD R6, -R14, R19 ;  /* 0x000000130e067221 */ /* 0x008fc60000000100 */
[----:B------:R-:W-:Y:S01]  /*04d0*/  FADD R14, -R14, R23 ;  /* 0x000000170e0e7221 */ /* 0x000fe20000000100 */
[----:B------:R-:W2:Y:S04]  /*04e0*/  LDG.E.EL.128 R16, desc[UR4][R16.64] ;  /* 0x0000000410107981 */ /* 0x000ea8000c2e1d00 */
[----:B------:R-:W2:Y:S01]  /*04f0*/  LDG.E.EL.128 R20, desc[UR4][R20.64] ;  /* 0x0000000414147981 */ /* 0x000ea2000c2e1d00 */
[----:B------:R-:W-:Y:S01]  /*0500*/  FADD R11, R7, R11 ;  /* 0x0000000b070b7221 */ /* 0x000fe20000000000 */
[----:B------:R-:W-:Y:S01]  /*0510*/  FADD R7, -R15, R28 ;  /* 0x0000001c0f077221 */ /* 0x000fe20000000100 */
[----:B------:R-:W-:Y:S02]  /*0520*/  FADD R10, R5, R9 ;  /* 0x00000009050a7221 */ /* 0x000fe40000000000 */
[----:B------:R-:W-:Y:S01]  /*0530*/  FADD R15, -R15, R11 ;  /* 0x0000000b0f0f7221 */ /* 0x000fe20000000100 */
[----:B------:R-:W-:Y:S01]  /*0540*/  FADD R5, R4, R8 ;  /* 0x0000000804057221 */ /* 0x000fe20000000000 */
[C---:B------:R-:W-:Y:S01]  /*0550*/  FMUL R9, R25.reuse, R6 ;  /* 0x0000000619097220 */ /* 0x040fe20000400000 */
[C---:B------:R-:W-:Y:S01]  /*0560*/  FMUL R8, R24.reuse, R7 ;  /* 0x0000000718087220 */ /* 0x040fe20000400000 */
[----:B------:R-:W-:Y:S01]  /*0570*/  FMUL R25, R25, R14 ;  /* 0x0000000e19197220 */ /* 0x000fe20000400000 */
[----:B------:R-:W-:Y:S01]  /*0580*/  FMUL R24, R24, R15 ;  /* 0x0000000f18187220 */ /* 0x000fe20000400000 */
[----:B------:R-:W0:Y:S01]  /*0590*/  LDC.64 R28, c[0x0][0x240] ;  /* 0x00009000ff1c7b82 */ /* 0x000e220000000a00 */
[C---:B------:R-:W-:Y:S01]  /*05a0*/  FADD R4, -R12.reuse, R27 ;  /* 0x0000001b0c047221 */ /* 0x040fe20000000100 */
[----:B------:R-:W-:Y:S01]  /*05b0*/  FADD R12, -R12, R5 ;  /* 0x000000050c0c7221 */ /* 0x000fe20000000100 */
[C---:B------:R-:W-:Y:S01]  /*05c0*/  FADD R5, -R13.reuse, R26 ;  /* 0x0000001a0d057221 */ /* 0x040fe20000000100 */
[----:B------:R-:W-:-:S03]  /*05d0*/  FADD R13, -R13, R10 ;  /* 0x0000000a0d0d7221 */ /* 0x000fc60000000100 */
[----:B------:R-:W-:Y:S01]  /*05e0*/  FMUL R10, R0, R5 ;  /* 0x00000005000a7220 */ /* 0x000fe20000400000 */
[C-C-:B--2---:R-:W-:Y:S01]  /*05f0*/  FFMA R9, R18.reuse, R9, R22.reuse ;  /* 0x0000000912097223 */ /* 0x144fe20000000016 */
[C-C-:B------:R-:W-:Y:S01]  /*0600*/  FFMA R11, R19.reuse, R8, R23.reuse ;  /* 0x00000008130b7223 */ /* 0x140fe20000000017 */
[----:B------:R-:W-:Y:S01]  /*0610*/  FFMA R18, R18, R25, R22 ;  /* 0x0000001912127223 */ /* 0x000fe20000000016 */
[----:B------:R-:W-:Y:S02]  /*0620*/  FFMA R19, R19, R24, R23 ;  /* 0x0000001813137223 */ /* 0x000fe40000000017 */
[----:B------:R-:W1:Y:S01]  /*0630*/  LDC.64 R22, c[0x0][0x248] ;  /* 0x00009200ff167b82 */ /* 0x000e620000000a00 */
[----:B------:R-:W-:Y:S01]  /*0640*/  FMUL R8, R0, R13 ;  /* 0x0000000d00087220 */ /* 0x000fe20000400000 */
[C---:B------:R-:W-:Y:S01]  /*0650*/  FMUL R25, R3.reuse, R4 ;  /* 0x0000000403197220 */ /* 0x040fe20000400000 */
[----:B------:R-:W-:Y:S01]  /*0660*/  FMUL R3, R3, R12 ;  /* 0x0000000c03037220 */ /* 0x000fe20000400000 */
[C-C-:B------:R-:W-:Y:S01]  /*0670*/  FFMA R0, R17.reuse, R10, R21.reuse ;  /* 0x0000000a11007223 */ /* 0x140fe20000000015 */
[----:B------:R-:W-:Y:S01]  /*0680*/  FFMA R17, R17, R8, R21 ;  /* 0x0000000811117223 */ /* 0x000fe20000000015 */
[C-C-:B------:R-:W-:Y:S01]  /*0690*/  FFMA R8, R16.reuse, R25, R20.reuse ;  /* 0x0000001910087223 */ /* 0x140fe20000000014 */
[----:B------:R-:W-:Y:S01]  /*06a0*/  FFMA R16, R16, R3, R20 ;  /* 0x0000000310107223 */ /* 0x000fe20000000014 */
[----:B------:R-:W-:-:S02]  /*06b0*/  FSETP.GEU.AND P6, PT, R19, RZ, PT ;  /* 0x000000ff1300720b */ /* 0x000fc40003fce000 */
[----:B------:R-:W-:Y:S02]  /*06c0*/  FSETP.GEU.AND P2, PT, R9, RZ, PT ;  /* 0x000000ff0900720b */ /* 0x000fe40003f4e000 */
[----:B------:R-:W-:Y:S02]  /*06d0*/  SEL R19, R19, RZ, P6 ;  /* 0x000000ff13137207 */ /* 0x000fe40003000000 */
[----:B------:R-:W-:Y:S02]  /*06e0*/  FSETP.GEU.AND P5, PT, R18, RZ, PT ;  /* 0x000000ff1200720b */ /* 0x000fe40003fae000 */
[----:B------:R-:W-:Y:S02]  /*06f0*/  FSETP.GEU.AND P4, PT, R17, RZ, PT ;  /* 0x000000ff1100720b */ /* 0x000fe40003f8e000 */
[----:B------:R-:W-:Y:S02]  /*0700*/  FSETP.GEU.AND P0, PT, R16, RZ, PT ;  /* 0x000000ff1000720b */ /* 0x000fe40003f0e000 */
[----:B------:R-:W-:-:S02]  /*0710*/  FSETP.GEU.AND P3, PT, R11, RZ, PT ;  /* 0x000000ff0b00720b */ /* 0x000fc40003f6e000 */
[----:B------:R-:W-:Y:S02]  /*0720*/  FSETP.GEU.AND P1, PT, R0, RZ, PT ;  /* 0x000000ff0000720b */ /* 0x000fe40003f2e000 */
[----:B------:R-:W-:Y:S01]  /*0730*/  FSETP.GEU.AND P6, PT, R8, RZ, PT ;  /* 0x000000ff0800720b */ /* 0x000fe20003fce000 */
[----:B0-----:R-:W-:Y:S01]  /*0740*/  IMAD.WIDE R20, R2, 0x4, R28 ;  /* 0x0000000402147825 */ /* 0x001fe200078e021c */
[----:B------:R-:W-:Y:S02]  /*0750*/  SEL R10, R9, RZ, P2 ;  /* 0x000000ff090a7207 */ /* 0x000fe40001000000 */
[----:B------:R-:W-:Y:S01]  /*0760*/  SEL R18, R18, RZ, P5 ;  /* 0x000000ff12127207 */ /* 0x000fe20002800000 */
[----:B-1----:R-:W-:Y:S01]  /*0770*/  IMAD.WIDE R22, R2, 0x4, R22 ;  /* 0x0000000402167825 */ /* 0x002fe200078e0216 */
[----:B------:R-:W-:Y:S02]  /*0780*/  SEL R17, R17, RZ, P4 ;  /* 0x000000ff11117207 */ /* 0x000fe40002000000 */
[----:B------:R-:W-:-:S02]  /*0790*/  SEL R11, R11, RZ, P3 ;  /* 0x000000ff0b0b7207 */ /* 0x000fc40001800000 */
[----:B------:R-:W-:Y:S02]  /*07a0*/  SEL R9, R0, RZ, P1 ;  /* 0x000000ff00097207 */ /* 0x000fe40000800000 */
[----:B------:R-:W-:Y:S02]  /*07b0*/  SEL R8, R8, RZ, P6 ;  /* 0x000000ff08087207 */ /* 0x000fe40003000000 */
[----:B------:R-:W-:-:S03]  /*07c0*/  SEL R16, R16, RZ, P0 ;  /* 0x000000ff10107207 */ /* 0x000fc60000000000 */
[----:B------:R-:W-:Y:S04]  /*07d0*/  STG.E.128 desc[UR4][R20.64], R8 ;  /* 0x0000000814007986 */ /* 0x000fe8000c101d04 */
[----:B------:R-:W-:Y:S04]  /*07e0*/  STG.E.128 desc[UR4][R20.64+0x800], R16 ;  /* 0x0008001014007986 */ /* 0x000fe8000c101d04 */
[----:B------:R-:W-:Y:S04]  /*07f0*/  STG.E.128 desc[UR4][R22.64], R4 ;  /* 0x0000000416007986 */ /* 0x000fe8000c101d04 */
[----:B------:R-:W-:Y:S01]  /*0800*/  STG.E.128 desc[UR4][R22.64+0x800], R12 ;  /* 0x0008000c16007986 */ /* 0x000fe2000c101d04 */
[----:B------:R-:W-:Y:S05]  /*0810*/  EXIT ;  /* 0x000000000000794d */ /* 0x000fea0003800000 */
.L_x_0:
[----:B------:R-:W-:-:S00]  /*0820*/  BRA `(.L_x_0) ;  /* 0xfffffffc00fc7947 */ /* 0x000fc0000383ffff */
[----:B------:R-:W-:-:S00]  /*0830*/  NOP ;  /* 0x0000000000007918 */ /* 0x000fc00000000000 */
        /* <DEDUP_REMOVED lines=12> */
.L_x_1:


//--------------------- .nv.global.init           --------------------------
	.section	.nv.global.init,"aw",@progbits
.nv.global.init:
	.type		_$_str,@object
	.size		_$_str,(_$_str_$_2 - _$_str)
_$_str:
        /*0000*/ 	.byte	0x5f, 0x5f, 0x43, 0x55, 0x44, 0x41, 0x5f, 0x46, 0x54, 0x5a, 0x00
	.type		_$_str_$_2,@object
	.size		_$_str_$_2,(.L_1 - _$_str_$_2)
_$_str_$_2:
        /*000b*/ 	.byte	0x5f, 0x5f, 0x43, 0x55, 0x44, 0x41, 0x5f, 0x50, 0x52, 0x45, 0x43, 0x5f, 0x53, 0x51, 0x52, 0x54
        /*001b*/ 	.byte	0x00
.L_1:


//--------------------- .nv.constant0.triton_poi_fused__native_batch_norm_legit_no_training_add_native_batch_norm_backward_relu_23 --------------------------
	.section	.nv.constant0.triton_poi_fused__native_batch_norm_legit_no_training_add_native_batch_norm_backward_relu_23,"a",@progbits
	.sectionflags	@""
	.align	4
.nv.constant0.triton_poi_fused__native_batch_norm_legit_no_training_add_native_batch_norm_backward_relu_23:
	.zero		596
